//
// Generated by NVIDIA NVVM Compiler
//
// Compiler Build ID: CL-36424714
// Cuda compilation tools, release 13.0, V13.0.88
// Based on NVVM 20.0.0
//

.version 9.0
.target sm_100
.address_size 64

	// .globl	_Z9vectorAddPiS_S_i

.visible .entry _Z9vectorAddPiS_S_i(
	.param .u64 .ptr .align 1 _Z9vectorAddPiS_S_i_param_0,
	.param .u64 .ptr .align 1 _Z9vectorAddPiS_S_i_param_1,
	.param .u64 .ptr .align 1 _Z9vectorAddPiS_S_i_param_2,
	.param .u32 _Z9vectorAddPiS_S_i_param_3
)
{
	.reg .pred 	%p<2>;
	.reg .b32 	%r<9>;
	.reg .b64 	%rd<11>;

	ld.param.u64 	%rd1, [_Z9vectorAddPiS_S_i_param_0];
	ld.param.u64 	%rd2, [_Z9vectorAddPiS_S_i_param_1];
	ld.param.u64 	%rd3, [_Z9vectorAddPiS_S_i_param_2];
	ld.param.u32 	%r2, [_Z9vectorAddPiS_S_i_param_3];
	mov.u32 	%r3, %tid.x;
	mov.u32 	%r4, %ctaid.x;
	mov.u32 	%r5, %ntid.x;
	mad.lo.s32 	%r1, %r4, %r5, %r3;
	setp.ge.s32 	%p1, %r1, %r2;
	@%p1 bra 	$L__BB0_2;
	cvta.to.global.u64 	%rd4, %rd1;
	cvta.to.global.u64 	%rd5, %rd2;
	cvta.to.global.u64 	%rd6, %rd3;
	mul.wide.s32 	%rd7, %r1, 4;
	add.s64 	%rd8, %rd4, %rd7;
	ld.global.u32 	%r6, [%rd8];
	add.s64 	%rd9, %rd5, %rd7;
	ld.global.u32 	%r7, [%rd9];
	add.s32 	%r8, %r7, %r6;
	add.s64 	%rd10, %rd6, %rd7;
	st.global.u32 	[%rd10], %r8;
$L__BB0_2:
	ret;

}


// ===== COMPILED SASS (sm_100) =====

	.target	sm_100

	.elftype	@"ET_EXEC"


//--------------------- .note.nv.tkinfo           --------------------------
	.section	.note.nv.tkinfo,"",@"SHT_NOTE"
	.sectionflags	@"SHF_NOTE_NV_TKINFO"
	.tkinfo
        /*0018*/ 	.word	0x00000002
        /*0030*/ 	.string	""
        /*0030*/ 	.string	"ptxas"
        /*0030*/ 	.string	"Cuda compilation tools, release 13.0, V13.0.88"
        /*0030*/ 	.string	"Build cuda_13.0.r13.0/compiler.36424714_0"
        /*0030*/ 	.string	"-arch sm_100 -m 64 "



//--------------------- .note.nv.cuinfo           --------------------------
	.section	.note.nv.cuinfo,"",@"SHT_NOTE"
	.sectionflags	@"SHF_NOTE_NV_CUINFO"
        /*0018*/ 	.short	0x0002
        /*001a*/ 	.short	0x0064
        /*001c*/ 	.short	0x0082
	.zero		2


//--------------------- .nv.info                  --------------------------
	.section	.nv.info,"",@"SHT_CUDA_INFO"
	.align	4


	//----- nvinfo : EIATTR_REGCOUNT
	.align		4
        /*0000*/ 	.byte	0x04, 0x2f
        /*0002*/ 	.short	(.L_1 - .L_0)
	.align		4
.L_0:
        /*0004*/ 	.word	index@(_Z9vectorAddPiS_S_i)
        /*0008*/ 	.word	0x0000000c


	//----- nvinfo : EIATTR_FRAME_SIZE
	.align		4
.L_1:
        /*000c*/ 	.byte	0x04, 0x11
        /*000e*/ 	.short	(.L_3 - .L_2)
	.align		4
.L_2:
        /*0010*/ 	.word	index@(_Z9vectorAddPiS_S_i)
        /*0014*/ 	.word	0x00000000


	//----- nvinfo : EIATTR_MIN_STACK_SIZE
	.align		4
.L_3:
        /*0018*/ 	.byte	0x04, 0x12
        /*001a*/ 	.short	(.L_5 - .L_4)
	.align		4
.L_4:
        /*001c*/ 	.word	index@(_Z9vectorAddPiS_S_i)
        /*0020*/ 	.word	0x00000000
.L_5:


//--------------------- .nv.compat                --------------------------
	.section	.nv.compat,"",@"SHT_CUDA_COMPAT_INFO"
	.align	4
        /*0000*/ 	.byte	0x02, 0x09, 0x00, 0x00, 0x02, 0x02, 0x01, 0x00, 0x02, 0x05, 0x05, 0x00, 0x03, 0x07, 0x01, 0x01
        /*0010*/ 	.byte	0x02, 0x03, 0x00, 0x00, 0x02, 0x06, 0x01, 0x00, 0x04, 0x0b, 0x08, 0x00, 0x09, 0x00, 0x00, 0x00
        /*0020*/ 	.byte	0x00, 0x00, 0x00, 0x00


//--------------------- .nv.info._Z9vectorAddPiS_S_i --------------------------
	.section	.nv.info._Z9vectorAddPiS_S_i,"",@"SHT_CUDA_INFO"
	.sectionflags	@""
	.align	4


	//----- nvinfo : EIATTR_CUDA_API_VERSION
	.align		4
        /*0000*/ 	.byte	0x04, 0x37
        /*0002*/ 	.short	(.L_7 - .L_6)
.L_6:
        /*0004*/ 	.word	0x00000082


	//----- nvinfo : EIATTR_KPARAM_INFO
	.align		4
.L_7:
        /*0008*/ 	.byte	0x04, 0x17
        /*000a*/ 	.short	(.L_9 - .L_8)
.L_8:
        /*000c*/ 	.word	0x00000000
        /*0010*/ 	.short	0x0003
        /*0012*/ 	.short	0x0018
        /*0014*/ 	.byte	0x00, 0xf0, 0x11, 0x00


	//----- nvinfo : EIATTR_KPARAM_INFO
	.align		4
.L_9:
        /*0018*/ 	.byte	0x04, 0x17
        /*001a*/ 	.short	(.L_11 - .L_10)
.L_10:
        /*001c*/ 	.word	0x00000000
        /*0020*/ 	.short	0x0002
        /*0022*/ 	.short	0x0010
        /*0024*/ 	.byte	0x00, 0xf5, 0x21, 0x00


	//----- nvinfo : EIATTR_KPARAM_INFO
	.align		4
.L_11:
        /*0028*/ 	.byte	0x04, 0x17
        /*002a*/ 	.short	(.L_13 - .L_12)
.L_12:
        /*002c*/ 	.word	0x00000000
        /*0030*/ 	.short	0x0001
        /*0032*/ 	.short	0x0008
        /*0034*/ 	.byte	0x00, 0xf5, 0x21, 0x00


	//----- nvinfo : EIATTR_KPARAM_INFO
	.align		4
.L_13:
        /*0038*/ 	.byte	0x04, 0x17
        /*003a*/ 	.short	(.L_15 - .L_14)
.L_14:
        /*003c*/ 	.word	0x00000000
        /*0040*/ 	.short	0x0000
        /*0042*/ 	.short	0x0000
        /*0044*/ 	.byte	0x00, 0xf5, 0x21, 0x00


	//----- nvinfo : EIATTR_SPARSE_MMA_MASK
	.align		4
.L_15:
        /*0048*/ 	.byte	0x03, 0x50
        /*004a*/ 	.short	0x0000


	//----- nvinfo : EIATTR_MAXREG_COUNT
	.align		4
        /*004c*/ 	.byte	0x03, 0x1b
        /*004e*/ 	.short	0x00ff


	//----- nvinfo : EIATTR_MERCURY_ISA_VERSION
	.align		4
        /*0050*/ 	.byte	0x03, 0x5f
        /*0052*/ 	.short	0x0101


	//----- nvinfo : EIATTR_VRC_CTA_INIT_COUNT
	.align		4
        /*0054*/ 	.byte	0x02, 0x4a
	.zero		1
	.zero		1


	//----- nvinfo : EIATTR_EXIT_INSTR_OFFSETS
	.align		4
        /*0058*/ 	.byte	0x04, 0x1c
        /*005a*/ 	.short	(.L_17 - .L_16)


	//   ....[0]....
.L_16:
        /*005c*/ 	.word	0x00000070


	//   ....[1]....
        /*0060*/ 	.word	0x00000130


	//----- nvinfo : EIATTR_CBANK_PARAM_SIZE
	.align		4
.L_17:
        /*0064*/ 	.byte	0x03, 0x19
        /*0066*/ 	.short	0x001c


	//----- nvinfo : EIATTR_PARAM_CBANK
	.align		4
        /*0068*/ 	.byte	0x04, 0x0a
        /*006a*/ 	.short	(.L_19 - .L_18)
	.align		4
.L_18:
        /*006c*/ 	.word	index@(.nv.constant0._Z9vectorAddPiS_S_i)
        /*0070*/ 	.short	0x0380
        /*0072*/ 	.short	0x001c


	//----- nvinfo : EIATTR_SW_WAR
	.align		4
.L_19:
        /*0074*/ 	.byte	0x04, 0x36
        /*0076*/ 	.short	(.L_21 - .L_20)
.L_20:
        /*0078*/ 	.word	0x00000008
.L_21:


//--------------------- .nv.callgraph             --------------------------
	.section	.nv.callgraph,"",@"SHT_CUDA_CALLGRAPH"
	.align	4
	.sectionentsize	8
	.align		4
        /*0000*/ 	.word	0x00000000
	.align		4
        /*0004*/ 	.word	0xffffffff
	.align		4
        /*0008*/ 	.word	0x00000000
	.align		4
        /*000c*/ 	.word	0xfffffffe
	.align		4
        /*0010*/ 	.word	0x00000000
	.align		4
        /*0014*/ 	.word	0xfffffffd
	.align		4
        /*0018*/ 	.word	0x00000000
	.align		4
        /*001c*/ 	.word	0xfffffffc


//--------------------- .text._Z9vectorAddPiS_S_i --------------------------
	.section	.text._Z9vectorAddPiS_S_i,"ax",@progbits
	.align	128
        .global         _Z9vectorAddPiS_S_i
        .type           _Z9vectorAddPiS_S_i,@function
        .size           _Z9vectorAddPiS_S_i,(.L_x_1 - _Z9vectorAddPiS_S_i)
        .other          _Z9vectorAddPiS_S_i,@"STO_CUDA_ENTRY STV_DEFAULT"
_Z9vectorAddPiS_S_i:
.text._Z9vectorAddPiS_S_i:
[----:B------:R-:W-:Y:S01]  /*0000*/  LDC R1, c[0x0][0x37c] ;  /* 0x0000df00ff017b82 */ /* 0x000fe20000000800 */
[----:B------:R-:W0:Y:S07]  /*0010*/  S2R R9, SR_TID.X ;  /* 0x0000000000097919 */ /* 0x000e2e0000002100 */
[----:B------:R-:W0:Y:S01]  /*0020*/  S2UR UR4, SR_CTAID.X ;  /* 0x00000000000479c3 */ /* 0x000e220000002500 */
[----:B------:R-:W1:Y:S07]  /*0030*/  LDCU UR5, c[0x0][0x398] ;  /* 0x00007300ff0577ac */ /* 0x000e6e0008000800 */
[----:B------:R-:W0:Y:S02]  /*0040*/  LDC R0, c[0x0][0x360] ;  /* 0x0000d800ff007b82 */ /* 0x000e240000000800 */
[----:B0-----:R-:W-:-:S05]  /*0050*/  IMAD R9, R0, UR4, R9 ;  /* 0x0000000400097c24 */ /* 0x001fca000f8e0209 */
[----:B-1----:R-:W-:-:S13]  /*0060*/  ISETP.GE.AND P0, PT, R9, UR5, PT ;  /* 0x0000000509007c0c */ /* 0x002fda000bf06270 */
[----:B------:R-:W-:Y:S05]  /*0070*/  @P0 EXIT ;  /* 0x000000000000094d */ /* 0x000fea0003800000 */
[----:B------:R-:W0:Y:S01]  /*0080*/  LDC.64 R2, c[0x0][0x380] ;  /* 0x0000e000ff027b82 */ /* 0x000e220000000a00 */
[----:B------:R-:W1:Y:S07]  /*0090*/  LDCU.64 UR4, c[0x0][0x358] ;  /* 0x00006b00ff0477ac */ /* 0x000e6e0008000a00 */
[----:B------:R-:W2:Y:S08]  /*00a0*/  LDC.64 R4, c[0x0][0x388] ;  /* 0x0000e200ff047b82 */ /* 0x000eb00000000a00 */
[----:B------:R-:W3:Y:S01]  /*00b0*/  LDC.64 R6, c[0x0][0x390] ;  /* 0x0000e400ff067b82 */ /* 0x000ee20000000a00 */
[----:B0-----:R-:W-:-:S06]  /*00c0*/  IMAD.WIDE R2, R9, 0x4, R2 ;  /* 0x0000000409027825 */ /* 0x001fcc00078e0202 */
[----:B-1----:R-:W4:Y:S01]  /*00d0*/  LDG.E R2, desc[UR4][R2.64] ;  /* 0x0000000402027981 */ /* 0x002f22000c1e1900 */
[----:B--2---:R-:W-:-:S06]  /*00e0*/  IMAD.WIDE R4, R9, 0x4, R4 ;  /* 0x0000000409047825 */ /* 0x004fcc00078e0204 */
[----:B------:R-:W4:Y:S01]  /*00f0*/  LDG.E R5, desc[UR4][R4.64] ;  /* 0x0000000404057981 */ /* 0x000f22000c1e1900 */
[----:B---3--:R-:W-:Y:S01]  /*0100*/  IMAD.WIDE R6, R9, 0x4, R6 ;  /* 0x0000000409067825 */ /* 0x008fe200078e0206 */
[----:B----4-:R-:W-:-:S05]  /*0110*/  IADD3 R9, PT, PT, R2, R5, RZ ;  /* 0x0000000502097210 */ /* 0x010fca0007ffe0ff */
[----:B------:R-:W-:Y:S01]  /*0120*/  STG.E desc[UR4][R6.64], R9 ;  /* 0x0000000906007986 */ /* 0x000fe2000c101904 */
[----:B------:R-:W-:Y:S05]  /*0130*/  EXIT ;  /* 0x000000000000794d */ /* 0x000fea0003800000 */
.L_x_0:
[----:B------:R-:W-:-:S00]  /*0140*/  BRA `(.L_x_0) ;  /* 0xfffffffc00fc7947 */ /* 0x000fc0000383ffff */
[----:B------:R-:W-:-:S00]  /*0150*/  NOP ;  /* 0x0000000000007918 */ /* 0x000fc00000000000 */
        /* <DEDUP_REMOVED lines=10> */
.L_x_1:


//--------------------- .nv.shared.reserved.0     --------------------------
	.section	.nv.shared.reserved.0,"aw",@nobits
	.weak		__nv_reservedSMEM_offset_0_alias
	.size		__nv_reservedSMEM_offset_0_alias, 0, 64
	.other		__nv_reservedSMEM_offset_0_alias,@"STO_CUDA_RESERVED_SHARED STV_DEFAULT"
__nv_reservedSMEM_offset_0_alias:
	.zero		0
	.zero		64


//--------------------- .nv.constant0._Z9vectorAddPiS_S_i --------------------------
	.section	.nv.constant0._Z9vectorAddPiS_S_i,"a",@progbits
	.sectionflags	@""
	.align	4
.nv.constant0._Z9vectorAddPiS_S_i:
	.zero		924


//--------------------- SYMBOLS --------------------------

	.type		.nv.reservedSmem.offset0,@object
	.size		.nv.reservedSmem.offset0,0x4
